//
// Generated by NVIDIA NVVM Compiler
//
// Compiler Build ID: CL-36424714
// Cuda compilation tools, release 13.0, V13.0.88
// Based on NVVM 20.0.0
//

.version 9.0
.target sm_100
.address_size 64

	// .globl	_Z16find_word_kernelPcS_Pii

.visible .entry _Z16find_word_kernelPcS_Pii(
	.param .u64 .ptr .align 1 _Z16find_word_kernelPcS_Pii_param_0,
	.param .u64 .ptr .align 1 _Z16find_word_kernelPcS_Pii_param_1,
	.param .u64 .ptr .align 1 _Z16find_word_kernelPcS_Pii_param_2,
	.param .u32 _Z16find_word_kernelPcS_Pii_param_3
)
{
	.reg .pred 	%p<9>;
	.reg .b16 	%rs<9>;
	.reg .b32 	%r<13>;
	.reg .b64 	%rd<13>;

	ld.param.u64 	%rd5, [_Z16find_word_kernelPcS_Pii_param_0];
	ld.param.u64 	%rd3, [_Z16find_word_kernelPcS_Pii_param_1];
	ld.param.u64 	%rd4, [_Z16find_word_kernelPcS_Pii_param_2];
	ld.param.u32 	%r6, [_Z16find_word_kernelPcS_Pii_param_3];
	cvta.to.global.u64 	%rd1, %rd5;
	mov.u32 	%r1, %tid.x;
	add.s32 	%r7, %r6, -1;
	setp.ge.s32 	%p3, %r1, %r7;
	@%p3 bra 	$L__BB0_6;
	ld.global.u8 	%rs8, [%rd1];
	setp.eq.s16 	%p4, %rs8, 0;
	mov.b32 	%r12, 1;
	@%p4 bra 	$L__BB0_5;
	cvta.to.global.u64 	%rd2, %rd3;
	mov.pred 	%p8, -1;
	mov.b32 	%r11, 0;
$L__BB0_3:
	add.s32 	%r10, %r11, %r1;
	cvt.u64.u32 	%rd6, %r10;
	add.s64 	%rd7, %rd2, %rd6;
	ld.global.u8 	%rs4, [%rd7];
	setp.eq.s16 	%p6, %rs4, %rs8;
	and.pred  	%p8, %p8, %p6;
	add.s32 	%r3, %r11, 1;
	cvt.u64.u32 	%rd8, %r11;
	add.s64 	%rd9, %rd1, %rd8;
	ld.global.u8 	%rs8, [%rd9+1];
	setp.ne.s16 	%p7, %rs8, 0;
	mov.u32 	%r11, %r3;
	@%p7 bra 	$L__BB0_3;
	selp.u32 	%r12, 1, 0, %p8;
$L__BB0_5:
	cvta.to.global.u64 	%rd10, %rd4;
	mul.wide.u32 	%rd11, %r1, 4;
	add.s64 	%rd12, %rd10, %rd11;
	st.global.u32 	[%rd12], %r12;
$L__BB0_6:
	ret;

}


// ===== COMPILED SASS (sm_100) =====

	.target	sm_100

	.elftype	@"ET_EXEC"


//--------------------- .note.nv.tkinfo           --------------------------
	.section	.note.nv.tkinfo,"",@"SHT_NOTE"
	.sectionflags	@"SHF_NOTE_NV_TKINFO"
	.tkinfo
        /*0018*/ 	.word	0x00000002
        /*0030*/ 	.string	""
        /*0030*/ 	.string	"ptxas"
        /*0030*/ 	.string	"Cuda compilation tools, release 13.0, V13.0.88"
        /*0030*/ 	.string	"Build cuda_13.0.r13.0/compiler.36424714_0"
        /*0030*/ 	.string	"-arch sm_100 -m 64 "



//--------------------- .note.nv.cuinfo           --------------------------
	.section	.note.nv.cuinfo,"",@"SHT_NOTE"
	.sectionflags	@"SHF_NOTE_NV_CUINFO"
        /*0018*/ 	.short	0x0002
        /*001a*/ 	.short	0x0064
        /*001c*/ 	.short	0x0082
	.zero		2


//--------------------- .nv.info                  --------------------------
	.section	.nv.info,"",@"SHT_CUDA_INFO"
	.align	4


	//----- nvinfo : EIATTR_REGCOUNT
	.align		4
        /*0000*/ 	.byte	0x04, 0x2f
        /*0002*/ 	.short	(.L_1 - .L_0)
	.align		4
.L_0:
        /*0004*/ 	.word	index@(_Z16find_word_kernelPcS_Pii)
        /*0008*/ 	.word	0x0000000c


	//----- nvinfo : EIATTR_FRAME_SIZE
	.align		4
.L_1:
        /*000c*/ 	.byte	0x04, 0x11
        /*000e*/ 	.short	(.L_3 - .L_2)
	.align		4
.L_2:
        /*0010*/ 	.word	index@(_Z16find_word_kernelPcS_Pii)
        /*0014*/ 	.word	0x00000000


	//----- nvinfo : EIATTR_MIN_STACK_SIZE
	.align		4
.L_3:
        /*0018*/ 	.byte	0x04, 0x12
        /*001a*/ 	.short	(.L_5 - .L_4)
	.align		4
.L_4:
        /*001c*/ 	.word	index@(_Z16find_word_kernelPcS_Pii)
        /*0020*/ 	.word	0x00000000
.L_5:


//--------------------- .nv.compat                --------------------------
	.section	.nv.compat,"",@"SHT_CUDA_COMPAT_INFO"
	.align	4
        /*0000*/ 	.byte	0x02, 0x09, 0x00, 0x00, 0x02, 0x02, 0x01, 0x00, 0x02, 0x05, 0x05, 0x00, 0x03, 0x07, 0x01, 0x01
        /*0010*/ 	.byte	0x02, 0x03, 0x00, 0x00, 0x02, 0x06, 0x01, 0x00, 0x04, 0x0b, 0x08, 0x00, 0x09, 0x00, 0x00, 0x00
        /*0020*/ 	.byte	0x00, 0x00, 0x00, 0x00


//--------------------- .nv.info._Z16find_word_kernelPcS_Pii --------------------------
	.section	.nv.info._Z16find_word_kernelPcS_Pii,"",@"SHT_CUDA_INFO"
	.sectionflags	@""
	.align	4


	//----- nvinfo : EIATTR_CUDA_API_VERSION
	.align		4
        /*0000*/ 	.byte	0x04, 0x37
        /*0002*/ 	.short	(.L_7 - .L_6)
.L_6:
        /*0004*/ 	.word	0x00000082


	//----- nvinfo : EIATTR_KPARAM_INFO
	.align		4
.L_7:
        /*0008*/ 	.byte	0x04, 0x17
        /*000a*/ 	.short	(.L_9 - .L_8)
.L_8:
        /*000c*/ 	.word	0x00000000
        /*0010*/ 	.short	0x0003
        /*0012*/ 	.short	0x0018
        /*0014*/ 	.byte	0x00, 0xf0, 0x11, 0x00


	//----- nvinfo : EIATTR_KPARAM_INFO
	.align		4
.L_9:
        /*0018*/ 	.byte	0x04, 0x17
        /*001a*/ 	.short	(.L_11 - .L_10)
.L_10:
        /*001c*/ 	.word	0x00000000
        /*0020*/ 	.short	0x0002
        /*0022*/ 	.short	0x0010
        /*0024*/ 	.byte	0x00, 0xf5, 0x21, 0x00


	//----- nvinfo : EIATTR_KPARAM_INFO
	.align		4
.L_11:
        /*0028*/ 	.byte	0x04, 0x17
        /*002a*/ 	.short	(.L_13 - .L_12)
.L_12:
        /*002c*/ 	.word	0x00000000
        /*0030*/ 	.short	0x0001
        /*0032*/ 	.short	0x0008
        /*0034*/ 	.byte	0x00, 0xf5, 0x21, 0x00


	//----- nvinfo : EIATTR_KPARAM_INFO
	.align		4
.L_13:
        /*0038*/ 	.byte	0x04, 0x17
        /*003a*/ 	.short	(.L_15 - .L_14)
.L_14:
        /*003c*/ 	.word	0x00000000
        /*0040*/ 	.short	0x0000
        /*0042*/ 	.short	0x0000
        /*0044*/ 	.byte	0x00, 0xf5, 0x21, 0x00


	//----- nvinfo : EIATTR_SPARSE_MMA_MASK
	.align		4
.L_15:
        /*0048*/ 	.byte	0x03, 0x50
        /*004a*/ 	.short	0x0000


	//----- nvinfo : EIATTR_MAXREG_COUNT
	.align		4
        /*004c*/ 	.byte	0x03, 0x1b
        /*004e*/ 	.short	0x00ff


	//----- nvinfo : EIATTR_MERCURY_ISA_VERSION
	.align		4
        /*0050*/ 	.byte	0x03, 0x5f
        /*0052*/ 	.short	0x0101


	//----- nvinfo : EIATTR_VRC_CTA_INIT_COUNT
	.align		4
        /*0054*/ 	.byte	0x02, 0x4a
	.zero		1
	.zero		1


	//----- nvinfo : EIATTR_EXIT_INSTR_OFFSETS
	.align		4
        /*0058*/ 	.byte	0x04, 0x1c
        /*005a*/ 	.short	(.L_17 - .L_16)


	//   ....[0]....
.L_16:
        /*005c*/ 	.word	0x00000050


	//   ....[1]....
        /*0060*/ 	.word	0x00000220


	//----- nvinfo : EIATTR_CBANK_PARAM_SIZE
	.align		4
.L_17:
        /*0064*/ 	.byte	0x03, 0x19
        /*0066*/ 	.short	0x001c


	//----- nvinfo : EIATTR_PARAM_CBANK
	.align		4
        /*0068*/ 	.byte	0x04, 0x0a
        /*006a*/ 	.short	(.L_19 - .L_18)
	.align		4
.L_18:
        /*006c*/ 	.word	index@(.nv.constant0._Z16find_word_kernelPcS_Pii)
        /*0070*/ 	.short	0x0380
        /*0072*/ 	.short	0x001c


	//----- nvinfo : EIATTR_SW_WAR
	.align		4
.L_19:
        /*0074*/ 	.byte	0x04, 0x36
        /*0076*/ 	.short	(.L_21 - .L_20)
.L_20:
        /*0078*/ 	.word	0x00000008
.L_21:


//--------------------- .nv.callgraph             --------------------------
	.section	.nv.callgraph,"",@"SHT_CUDA_CALLGRAPH"
	.align	4
	.sectionentsize	8
	.align		4
        /*0000*/ 	.word	0x00000000
	.align		4
        /*0004*/ 	.word	0xffffffff
	.align		4
        /*0008*/ 	.word	0x00000000
	.align		4
        /*000c*/ 	.word	0xfffffffe
	.align		4
        /*0010*/ 	.word	0x00000000
	.align		4
        /*0014*/ 	.word	0xfffffffd
	.align		4
        /*0018*/ 	.word	0x00000000
	.align		4
        /*001c*/ 	.word	0xfffffffc


//--------------------- .text._Z16find_word_kernelPcS_Pii --------------------------
	.section	.text._Z16find_word_kernelPcS_Pii,"ax",@progbits
	.align	128
        .global         _Z16find_word_kernelPcS_Pii
        .type           _Z16find_word_kernelPcS_Pii,@function
        .size           _Z16find_word_kernelPcS_Pii,(.L_x_3 - _Z16find_word_kernelPcS_Pii)
        .other          _Z16find_word_kernelPcS_Pii,@"STO_CUDA_ENTRY STV_DEFAULT"
_Z16find_word_kernelPcS_Pii:
.text._Z16find_word_kernelPcS_Pii:
[----:B------:R-:W-:Y:S01]  /*0000*/  LDC R1, c[0x0][0x37c] ;  /* 0x0000df00ff017b82 */ /* 0x000fe20000000800 */
[----:B------:R-:W0:Y:S01]  /*0010*/  S2R R9, SR_TID.X ;  /* 0x0000000000097919 */ /* 0x000e220000002100 */
[----:B------:R-:W1:Y:S02]  /*0020*/  LDCU UR4, c[0x0][0x398] ;  /* 0x00007300ff0477ac */ /* 0x000e640008000800 */
[----:B-1----:R-:W-:-:S06]  /*0030*/  UIADD3 UR4, UPT, UPT, UR4, -0x1, URZ ;  /* 0xffffffff04047890 */ /* 0x002fcc000fffe0ff */
[----:B0-----:R-:W-:-:S13]  /*0040*/  ISETP.GE.AND P0, PT, R9, UR4, PT ;  /* 0x0000000409007c0c */ /* 0x001fda000bf06270 */
[----:B------:R-:W-:Y:S05]  /*0050*/  @P0 EXIT ;  /* 0x000000000000094d */ /* 0x000fea0003800000 */
[----:B------:R-:W0:Y:S01]  /*0060*/  LDC.64 R2, c[0x0][0x380] ;  /* 0x0000e000ff027b82 */ /* 0x000e220000000a00 */
[----:B------:R-:W0:Y:S02]  /*0070*/  LDCU.64 UR6, c[0x0][0x358] ;  /* 0x00006b00ff0677ac */ /* 0x000e240008000a00 */
[----:B0-----:R-:W2:Y:S01]  /*0080*/  LDG.E.U8 R2, desc[UR6][R2.64] ;  /* 0x0000000602027981 */ /* 0x001ea2000c1e1100 */
[----:B------:R-:W-:Y:S01]  /*0090*/  IMAD.MOV.U32 R5, RZ, RZ, 0x1 ;  /* 0x00000001ff057424 */ /* 0x000fe200078e00ff */
[----:B--2---:R-:W-:-:S13]  /*00a0*/  ISETP.NE.AND P0, PT, R2, RZ, PT ;  /* 0x000000ff0200720c */ /* 0x004fda0003f05270 */
[----:B------:R-:W-:Y:S05]  /*00b0*/  @!P0 BRA `(.L_x_0) ;  /* 0x00000000004c8947 */ /* 0x000fea0003800000 */
[----:B------:R-:W-:Y:S01]  /*00c0*/  PLOP3.LUT P0, PT, PT, PT, PT, 0x80, 0x8 ;  /* 0x000000000008781c */ /* 0x000fe20003f0f070 */
[----:B------:R-:W0:Y:S01]  /*00d0*/  LDCU.128 UR12, c[0x0][0x380] ;  /* 0x00007000ff0c77ac */ /* 0x000e220008000c00 */
[----:B------:R-:W-:Y:S01]  /*00e0*/  PRMT R0, R2, 0x7610, R0 ;  /* 0x0000761002007816 */ /* 0x000fe20000000000 */
[----:B------:R-:W-:-:S10]  /*00f0*/  UMOV UR4, URZ ;  /* 0x000000ff00047c82 */ /* 0x000fd40008000000 */
.L_x_1:
[----:B0-----:R-:W-:Y:S01]  /*0100*/  UIADD3 UR5, UP0, UPT, UR4, UR12, URZ ;  /* 0x0000000c04057290 */ /* 0x001fe2000ff1e0ff */
[----:B------:R-:W-:Y:S01]  /*0110*/  PRMT R7, R0, 0x9910, RZ ;  /* 0x0000991000077816 */ /* 0x000fe200000000ff */
[----:B------:R-:W-:Y:S02]  /*0120*/  VIADD R2, R9, UR4 ;  /* 0x0000000409027c36 */ /* 0x000fe40008000000 */
[----:B------:R-:W-:Y:S02]  /*0130*/  UIADD3.X UR8, UPT, UPT, URZ, UR13, URZ, UP0, !UPT ;  /* 0x0000000dff087290 */ /* 0x000fe400087fe4ff */
[----:B------:R-:W-:Y:S01]  /*0140*/  IMAD.U32 R4, RZ, RZ, UR5 ;  /* 0x00000005ff047e24 */ /* 0x000fe2000f8e00ff */
[----:B------:R-:W-:-:S03]  /*0150*/  IADD3 R2, P1, PT, R2, UR14, RZ ;  /* 0x0000000e02027c10 */ /* 0x000fc6000ff3e0ff */
[----:B------:R-:W-:Y:S02]  /*0160*/  IMAD.U32 R5, RZ, RZ, UR8 ;  /* 0x00000008ff057e24 */ /* 0x000fe4000f8e00ff */
[----:B------:R-:W-:-:S03]  /*0170*/  IMAD.X R3, RZ, RZ, UR15, P1 ;  /* 0x0000000fff037e24 */ /* 0x000fc600088e06ff */
[----:B------:R-:W2:Y:S04]  /*0180*/  LDG.E.U8 R0, desc[UR6][R4.64+0x1] ;  /* 0x0000010604007981 */ /* 0x000ea8000c1e1100 */
[----:B------:R-:W3:Y:S01]  /*0190*/  LDG.E.U8 R2, desc[UR6][R2.64] ;  /* 0x0000000602027981 */ /* 0x000ee2000c1e1100 */
[----:B------:R-:W-:Y:S01]  /*01a0*/  UIADD3 UR4, UPT, UPT, UR4, 0x1, URZ ;  /* 0x0000000104047890 */ /* 0x000fe2000fffe0ff */
[----:B--2---:R-:W-:Y:S02]  /*01b0*/  ISETP.NE.AND P1, PT, R0, RZ, PT ;  /* 0x000000ff0000720c */ /* 0x004fe40003f25270 */
[----:B---3--:R-:W-:-:S11]  /*01c0*/  ISETP.EQ.AND P0, PT, R2, R7, P0 ;  /* 0x000000070200720c */ /* 0x008fd60000702270 */
[----:B------:R-:W-:Y:S05]  /*01d0*/  @P1 BRA `(.L_x_1) ;  /* 0xfffffffc00c81947 */ /* 0x000fea000383ffff */
[----:B------:R-:W-:-:S07]  /*01e0*/  SEL R5, RZ, 0x1, !P0 ;  /* 0x00000001ff057807 */ /* 0x000fce0004000000 */
.L_x_0:
[----:B------:R-:W0:Y:S02]  /*01f0*/  LDC.64 R2, c[0x0][0x390] ;  /* 0x0000e400ff027b82 */ /* 0x000e240000000a00 */
[----:B0-----:R-:W-:-:S05]  /*0200*/  IMAD.WIDE.U32 R2, R9, 0x4, R2 ;  /* 0x0000000409027825 */ /* 0x001fca00078e0002 */
[----:B------:R-:W-:Y:S01]  /*0210*/  STG.E desc[UR6][R2.64], R5 ;  /* 0x0000000502007986 */ /* 0x000fe2000c101906 */
[----:B------:R-:W-:Y:S05]  /*0220*/  EXIT ;  /* 0x000000000000794d */ /* 0x000fea0003800000 */
.L_x_2:
[----:B------:R-:W-:-:S00]  /*0230*/  BRA `(.L_x_2) ;  /* 0xfffffffc00fc7947 */ /* 0x000fc0000383ffff */
[----:B------:R-:W-:-:S00]  /*0240*/  NOP ;  /* 0x0000000000007918 */ /* 0x000fc00000000000 */
        /* <DEDUP_REMOVED lines=11> */
.L_x_3:


//--------------------- .nv.shared.reserved.0     --------------------------
	.section	.nv.shared.reserved.0,"aw",@nobits
	.weak		__nv_reservedSMEM_offset_0_alias
	.size		__nv_reservedSMEM_offset_0_alias, 0, 64
	.other		__nv_reservedSMEM_offset_0_alias,@"STO_CUDA_RESERVED_SHARED STV_DEFAULT"
__nv_reservedSMEM_offset_0_alias:
	.zero		0
	.zero		64


//--------------------- .nv.constant0._Z16find_word_kernelPcS_Pii --------------------------
	.section	.nv.constant0._Z16find_word_kernelPcS_Pii,"a",@progbits
	.sectionflags	@""
	.align	4
.nv.constant0._Z16find_word_kernelPcS_Pii:
	.zero		924


//--------------------- SYMBOLS --------------------------

	.type		.nv.reservedSmem.offset0,@object
	.size		.nv.reservedSmem.offset0,0x4
